	.headerflags	@"EF_CUDA_TEXMODE_UNIFIED EF_CUDA_64BIT_ADDRESS EF_CUDA_ACCELERATORS EF_CUDA_SM90 EF_CUDA_VIRTUAL_SM(EF_CUDA_SM90)"
	.elftype	@"ET_EXEC"


//--------------------- .nv.info                  --------------------------
	.section	.nv.info,"",@"SHT_CUDA_INFO"
	.align	4


	//----- nvinfo : EIATTR_REGCOUNT
	.align		4
        /*0000*/ 	.byte	0x04, 0x2f
        /*0002*/ 	.short	(.L_3 - .L_2)
	.align		4
.L_2:
        /*0004*/ 	.word	index@(triton_poi_fused__native_batch_norm_legit_no_training_13)
        /*0008*/ 	.word	0x00000012


	//----- nvinfo : EIATTR_MIN_STACK_SIZE
	.align		4
.L_3:
        /*000c*/ 	.byte	0x04, 0x12
        /*000e*/ 	.short	(.L_5 - .L_4)
	.align		4
.L_4:
        /*0010*/ 	.word	index@(triton_poi_fused__native_batch_norm_legit_no_training_13)
        /*0014*/ 	.word	0x00000000


	//----- nvinfo : EIATTR_FRAME_SIZE
	.align		4
.L_5:
        /*0018*/ 	.byte	0x04, 0x11
        /*001a*/ 	.short	(.L_7 - .L_6)
	.align		4
.L_6:
        /*001c*/ 	.word	index@(triton_poi_fused__native_batch_norm_legit_no_training_13)
        /*0020*/ 	.word	0x00000000


	//----- nvinfo : EIATTR_MIN_STACK_SIZE
	.align		4
.L_7:
        /*0024*/ 	.byte	0x04, 0x12
        /*0026*/ 	.short	(.L_9 - .L_8)
	.align		4
.L_8:
        /*0028*/ 	.word	index@(triton_poi_fused__native_batch_norm_legit_no_training_13)
        /*002c*/ 	.word	0x00000000
.L_9:


//--------------------- .nv.info.triton_poi_fused__native_batch_norm_legit_no_training_13 --------------------------
	.section	.nv.info.triton_poi_fused__native_batch_norm_legit_no_training_13,"",@"SHT_CUDA_INFO"
	.sectionflags	@""
	.align	4


	//----- nvinfo : EIATTR_CUDA_API_VERSION
	.align		4
        /*0000*/ 	.byte	0x04, 0x37
        /*0002*/ 	.short	(.L_11 - .L_10)
.L_10:
        /*0004*/ 	.word	0x0000007c


	//----- nvinfo : EIATTR_KPARAM_INFO
	.align		4
.L_11:
        /*0008*/ 	.byte	0x04, 0x17
        /*000a*/ 	.short	(.L_13 - .L_12)
.L_12:
        /*000c*/ 	.word	0x00000000
        /*0010*/ 	.short	0x0006
        /*0012*/ 	.short	0x0030
        /*0014*/ 	.byte	0x00, 0xf0, 0x11, 0x00


	//----- nvinfo : EIATTR_KPARAM_INFO
	.align		4
.L_13:
        /*0018*/ 	.byte	0x04, 0x17
        /*001a*/ 	.short	(.L_15 - .L_14)
.L_14:
        /*001c*/ 	.word	0x00000000
        /*0020*/ 	.short	0x0005
        /*0022*/ 	.short	0x0028
        /*0024*/ 	.byte	0x00, 0xf4, 0x21, 0x00


	//----- nvinfo : EIATTR_KPARAM_INFO
	.align		4
.L_15:
        /*0028*/ 	.byte	0x04, 0x17
        /*002a*/ 	.short	(.L_17 - .L_16)
.L_16:
        /*002c*/ 	.word	0x00000000
        /*0030*/ 	.short	0x0004
        /*0032*/ 	.short	0x0020
        /*0034*/ 	.byte	0x00, 0xf4, 0x21, 0x00


	//----- nvinfo : EIATTR_KPARAM_INFO
	.align		4
.L_17:
        /*0038*/ 	.byte	0x04, 0x17
        /*003a*/ 	.short	(.L_19 - .L_18)
.L_18:
        /*003c*/ 	.word	0x00000000
        /*0040*/ 	.short	0x0003
        /*0042*/ 	.short	0x0018
        /*0044*/ 	.byte	0x00, 0xf4, 0x21, 0x00


	//----- nvinfo : EIATTR_KPARAM_INFO
	.align		4
.L_19:
        /*0048*/ 	.byte	0x04, 0x17
        /*004a*/ 	.short	(.L_21 - .L_20)
.L_20:
        /*004c*/ 	.word	0x00000000
        /*0050*/ 	.short	0x0002
        /*0052*/ 	.short	0x0010
        /*0054*/ 	.byte	0x00, 0xf4, 0x21, 0x00


	//----- nvinfo : EIATTR_KPARAM_INFO
	.align		4
.L_21:
        /*0058*/ 	.byte	0x04, 0x17
        /*005a*/ 	.short	(.L_23 - .L_22)
.L_22:
        /*005c*/ 	.word	0x00000000
        /*0060*/ 	.short	0x0001
        /*0062*/ 	.short	0x0008
        /*0064*/ 	.byte	0x00, 0xf4, 0x21, 0x00


	//----- nvinfo : EIATTR_KPARAM_INFO
	.align		4
.L_23:
        /*0068*/ 	.byte	0x04, 0x17
        /*006a*/ 	.short	(.L_25 - .L_24)
.L_24:
        /*006c*/ 	.word	0x00000000
        /*0070*/ 	.short	0x0000
        /*0072*/ 	.short	0x0000
        /*0074*/ 	.byte	0x00, 0xf4, 0x21, 0x00


	//----- nvinfo : EIATTR_SPARSE_MMA_MASK
	.align		4
.L_25:
        /*0078*/ 	.byte	0x03, 0x50
        /*007a*/ 	.short	0x0000


	//----- nvinfo : EIATTR_MAXREG_COUNT
	.align		4
        /*007c*/ 	.byte	0x03, 0x1b
        /*007e*/ 	.short	0x00ff


	//----- nvinfo : EIATTR_EXIT_INSTR_OFFSETS
	.align		4
        /*0080*/ 	.byte	0x04, 0x1c
        /*0082*/ 	.short	(.L_27 - .L_26)


	//   ....[0]....
.L_26:
        /*0084*/ 	.word	0x00000380


	//----- nvinfo : EIATTR_REQNTID
	.align		4
.L_27:
        /*0088*/ 	.byte	0x04, 0x10
        /*008a*/ 	.short	(.L_29 - .L_28)
.L_28:
        /*008c*/ 	.word	0x00000080
        /*0090*/ 	.word	0x00000001
        /*0094*/ 	.word	0x00000001


	//----- nvinfo : EIATTR_CBANK_PARAM_SIZE
	.align		4
.L_29:
        /*0098*/ 	.byte	0x03, 0x19
        /*009a*/ 	.short	0x0034


	//----- nvinfo : EIATTR_PARAM_CBANK
	.align		4
        /*009c*/ 	.byte	0x04, 0x0a
        /*009e*/ 	.short	(.L_31 - .L_30)
	.align		4
.L_30:
        /*00a0*/ 	.word	index@(.nv.constant0.triton_poi_fused__native_batch_norm_legit_no_training_13)
        /*00a4*/ 	.short	0x0210
        /*00a6*/ 	.short	0x0034


	//----- nvinfo : EIATTR_SW_WAR
	.align		4
.L_31:
        /*00a8*/ 	.byte	0x04, 0x36
        /*00aa*/ 	.short	(.L_33 - .L_32)
.L_32:
        /*00ac*/ 	.word	0x00000008
.L_33:


//--------------------- .nv.callgraph             --------------------------
	.section	.nv.callgraph,"",@"SHT_CUDA_CALLGRAPH"
	.align	4
	.sectionentsize	8
	.align		4
        /*0000*/ 	.word	0x00000000
	.align		4
        /*0004*/ 	.word	0xffffffff
	.align		4
        /*0008*/ 	.word	0x00000000
	.align		4
        /*000c*/ 	.word	0xfffffffe
	.align		4
        /*0010*/ 	.word	0x00000000
	.align		4
        /*0014*/ 	.word	0xfffffffd
	.align		4
        /*0018*/ 	.word	0x00000000
	.align		4
        /*001c*/ 	.word	0xfffffffc


//--------------------- .nv.constant4             --------------------------
	.section	.nv.constant4,"a",@progbits
	.align	8
	.align		8
.nv.constant4:
        /*0000*/ 	.dword	_$_str
	.align		8
        /*0008*/ 	.dword	_$_str_$_2


//--------------------- .text.triton_poi_fused__native_batch_norm_legit_no_training_13 --------------------------
	.section	.text.triton_poi_fused__native_batch_norm_legit_no_training_13,"ax",@progbits
	.align	128
        .global         triton_poi_fused__native_batch_norm_legit_no_training_13
        .type           triton_poi_fused__native_batch_norm_legit_no_training_13,@function
        .size           triton_poi_fused__native_batch_norm_legit_no_training_13,(.L_x_1 - triton_poi_fused__native_batch_norm_legit_no_training_13)
        .other          triton_poi_fused__native_batch_norm_legit_no_training_13,@"STO_CUDA_ENTRY STV_DEFAULT"
triton_poi_fused__native_batch_norm_legit_no_training_13:
.text.triton_poi_fused__native_batch_norm_legit_no_training_13:
[----:B------:R-:W-:Y:S01]  /*0000*/  LDC R1, c[0x0][0x28] ;  /* 0x00000a00ff017b82 */ /* 0x000fe20000000800 */
[----:B------:R-:W1:Y:S07]  /*0010*/  S2R R0, SR_TID.X ;  /* 0x0000000000007919 */ /* 0x000e6e0000002100 */
[----:B------:R-:W2:Y:S01]  /*0020*/  LDC.64 R2, c[0x0][0x220] ;  /* 0x00008800ff027b82 */ /* 0x000ea20000000a00 */
[----:B------:R-:W-:Y:S01]  /*0030*/  ULDC.64 UR4, c[0x0][0x208] ;  /* 0x0000820000047ab9 */ /* 0x000fe20000000a00 */
[----:B------:R-:W3:Y:S06]  /*0040*/  S2R R5, SR_CTAID.X ;  /* 0x0000000000057919 */ /* 0x000eec0000002500 */
[----:B------:R-:W4:Y:S08]  /*0050*/  LDC.64 R6, c[0x0][0x218] ;  /* 0x00008600ff067b82 */ /* 0x000f300000000a00 */
[----:B------:R-:W5:Y:S08]  /*0060*/  LDC.64 R8, c[0x0][0x228] ;  /* 0x00008a00ff087b82 */ /* 0x000f700000000a00 */
[----:B------:R-:W5:Y:S01]  /*0070*/  LDC.64 R10, c[0x0][0x230] ;  /* 0x00008c00ff0a7b82 */ /* 0x000f620000000a00 */
[----:B-1----:R-:W-:-:S04]  /*0080*/  SHF.L.U32 R0, R0, 0x1, RZ ;  /* 0x0000000100007819 */ /* 0x002fc800000006ff */
[----:B------:R-:W-:-:S04]  /*0090*/  LOP3.LUT R0, R0, 0xfe, RZ, 0xc0, !PT ;  /* 0x000000fe00007812 */ /* 0x000fc800078ec0ff */
[----:B---3--:R-:W-:-:S05]  /*00a0*/  LEA R0, R5, R0, 0x8 ;  /* 0x0000000005007211 */ /* 0x008fca00078e40ff */
[----:B------:R-:W-:-:S05]  /*00b0*/  IMAD.HI R4, R0, 0x66666667, RZ ;  /* 0x6666666700047827 */ /* 0x000fca00078e02ff */
[----:B------:R-:W-:-:S04]  /*00c0*/  SHF.R.U32.HI R5, RZ, 0x1f, R4 ;  /* 0x0000001fff057819 */ /* 0x000fc80000011604 */
[----:B------:R-:W-:-:S05]  /*00d0*/  LEA.HI.SX32 R5, R4, R5, 0x1b ;  /* 0x0000000504057211 */ /* 0x000fca00078fdaff */
[----:B------:R-:W-:Y:S02]  /*00e0*/  IMAD R13, R5, -0x50, R0 ;  /* 0xffffffb0050d7824 */ /* 0x000fe400078e0200 */
[----:B------:R-:W1:Y:S02]  /*00f0*/  LDC.64 R4, c[0x0][0x210] ;  /* 0x00008400ff047b82 */ /* 0x000e640000000a00 */
[----:B--2---:R-:W-:-:S06]  /*0100*/  IMAD.WIDE R2, R13, 0x4, R2 ;  /* 0x000000040d027825 */ /* 0x004fcc00078e0202 */
[----:B------:R-:W2:Y:S01]  /*0110*/  LDG.E.EL.64 R2, desc[UR4][R2.64] ;  /* 0x0000000402027981 */ /* 0x000ea2000c2e1b00 */
[----:B----4-:R-:W-:-:S06]  /*0120*/  IMAD.WIDE R6, R13, 0x4, R6 ;  /* 0x000000040d067825 */ /* 0x010fcc00078e0206 */
[----:B------:R-:W3:Y:S01]  /*0130*/  LDG.E.EL.64 R6, desc[UR4][R6.64] ;  /* 0x0000000406067981 */ /* 0x000ee2000c2e1b00 */
[----:B-1----:R-:W-:-:S06]  /*0140*/  IMAD.WIDE R4, R0, 0x4, R4 ;  /* 0x0000000400047825 */ /* 0x002fcc00078e0204 */
[----:B------:R-:W3:Y:S01]  /*0150*/  LDG.E.64 R4, desc[UR4][R4.64] ;  /* 0x0000000404047981 */ /* 0x000ee2000c1e1b00 */
[----:B-----5:R-:W-:-:S04]  /*0160*/  IMAD.WIDE R8, R13, 0x4, R8 ;  /* 0x000000040d087825 */ /* 0x020fc800078e0208 */
[----:B0-----:R-:W-:Y:S02]  /*0170*/  IMAD.WIDE R10, R13, 0x4, R10 ;  /* 0x000000040d0a7825 */ /* 0x001fe400078e020a */
[----:B------:R-:W4:Y:S04]  /*0180*/  LDG.E.EL.64 R8, desc[UR4][R8.64] ;  /* 0x0000000408087981 */ /* 0x000f28000c2e1b00 */
[----:B------:R-:W4:Y:S01]  /*0190*/  LDG.E.EL.64 R10, desc[UR4][R10.64] ;  /* 0x000000040a0a7981 */ /* 0x000f22000c2e1b00 */
[----:B------:R-:W-:Y:S01]  /*01a0*/  HFMA2.MMA R15, -RZ, RZ, 1.625, 0 ;  /* 0x3e800000ff0f7435 */ /* 0x000fe200000001ff */
[----:B--2---:R-:W-:Y:S01]  /*01b0*/  FADD R2, R2, 9.9999997473787516356e-06 ;  /* 0x3727c5ac02027421 */ /* 0x004fe20000000000 */
[----:B------:R-:W-:-:S03]  /*01c0*/  FADD R12, R3, 9.9999997473787516356e-06 ;  /* 0x3727c5ac030c7421 */ /* 0x000fc60000000000 */
[----:B------:R0:W1:Y:S08]  /*01d0*/  MUFU.SQRT R13, R2 ;  /* 0x00000002000d7308 */ /* 0x0000700000002000 */
[----:B------:R-:W2:Y:S01]  /*01e0*/  MUFU.SQRT R14, R12 ;  /* 0x0000000c000e7308 */ /* 0x000ea20000002000 */
[----:B0-----:R-:W0:Y:S01]  /*01f0*/  LDC.64 R2, c[0x0][0x238] ;  /* 0x00008e00ff027b82 */ /* 0x001e220000000a00 */
[----:B-1----:R-:W-:-:S02]  /*0200*/  FSETP.GT.AND P0, PT, R13, 8.50705917302346158658e+37, PT ;  /* 0x7e8000000d00780b */ /* 0x002fc40003f04000 */
[----:B------:R-:W-:Y:S02]  /*0210*/  FSETP.GEU.AND P2, PT, R13, 1.175494350822287508e-38, PT ;  /* 0x008000000d00780b */ /* 0x000fe40003f4e000 */
[C---:B--2---:R-:W-:Y:S02]  /*0220*/  FSETP.GT.AND P1, PT, R14.reuse, 8.50705917302346158658e+37, PT ;  /* 0x7e8000000e00780b */ /* 0x044fe40003f24000 */
[----:B------:R-:W-:-:S07]  /*0230*/  FSETP.GEU.AND P3, PT, R14, 1.175494350822287508e-38, PT ;  /* 0x008000000e00780b */ /* 0x000fce0003f6e000 */
[----:B------:R-:W-:-:S04]  /*0240*/  @P0 FMUL R13, R13, 0.25 ;  /* 0x3e8000000d0d0820 */ /* 0x000fc80000400000 */
[----:B------:R-:W-:Y:S01]  /*0250*/  @!P2 FMUL R13, R13, 16777216 ;  /* 0x4b8000000d0da820 */ /* 0x000fe20000400000 */
[----:B------:R-:W-:-:S04]  /*0260*/  @P1 FMUL R14, R14, 0.25 ;  /* 0x3e8000000e0e1820 */ /* 0x000fc80000400000 */
[----:B------:R-:W-:Y:S01]  /*0270*/  @!P3 FMUL R14, R14, 16777216 ;  /* 0x4b8000000e0eb820 */ /* 0x000fe20000400000 */
[----:B------:R-:W1:Y:S01]  /*0280*/  MUFU.RCP R13, R13 ;  /* 0x0000000d000d7308 */ /* 0x000e620000001000 */
[----:B------:R-:W-:-:S07]  /*0290*/  FSEL R12, R15, 1, P0 ;  /* 0x3f8000000f0c7808 */ /* 0x000fce0000000000 */
[----:B------:R-:W2:Y:S01]  /*02a0*/  MUFU.RCP R14, R14 ;  /* 0x0000000e000e7308 */ /* 0x000ea20000001000 */
[----:B------:R-:W-:Y:S01]  /*02b0*/  FSEL R15, R15, 1, P1 ;  /* 0x3f8000000f0f7808 */ /* 0x000fe20000800000 */
[----:B------:R-:W-:Y:S01]  /*02c0*/  @!P2 FMUL R12, R12, 16777216 ;  /* 0x4b8000000c0ca820 */ /* 0x000fe20000400000 */
[----:B---3--:R-:W-:-:S03]  /*02d0*/  FADD R4, R4, -R6 ;  /* 0x8000000604047221 */ /* 0x008fc60000000000 */
[----:B------:R-:W-:Y:S01]  /*02e0*/  @!P3 FMUL R15, R15, 16777216 ;  /* 0x4b8000000f0fb820 */ /* 0x000fe20000400000 */
[----:B------:R-:W-:Y:S01]  /*02f0*/  FADD R5, R5, -R7 ;  /* 0x8000000705057221 */ /* 0x000fe20000000000 */
[----:B-1----:R-:W-:Y:S02]  /*0300*/  FMUL R13, R13, R12 ;  /* 0x0000000c0d0d7220 */ /* 0x002fe40000400000 */
[----:B--2---:R-:W-:Y:S02]  /*0310*/  FMUL R6, R14, R15 ;  /* 0x0000000f0e067220 */ /* 0x004fe40000400000 */
[----:B------:R-:W-:Y:S02]  /*0320*/  FMUL R13, R4, R13 ;  /* 0x0000000d040d7220 */ /* 0x000fe40000400000 */
[----:B------:R-:W-:Y:S01]  /*0330*/  FMUL R6, R5, R6 ;  /* 0x0000000605067220 */ /* 0x000fe20000400000 */
[----:B0-----:R-:W-:-:S04]  /*0340*/  IMAD.WIDE R2, R0, 0x4, R2 ;  /* 0x0000000400027825 */ /* 0x001fc800078e0202 */
[----:B----4-:R-:W-:Y:S01]  /*0350*/  FFMA R8, R8, R13, R10 ;  /* 0x0000000d08087223 */ /* 0x010fe2000000000a */
[----:B------:R-:W-:-:S05]  /*0360*/  FFMA R9, R9, R6, R11 ;  /* 0x0000000609097223 */ /* 0x000fca000000000b */
[----:B------:R-:W-:Y:S01]  /*0370*/  STG.E.64 desc[UR4][R2.64], R8 ;  /* 0x0000000802007986 */ /* 0x000fe2000c101b04 */
[----:B------:R-:W-:Y:S05]  /*0380*/  EXIT ;  /* 0x000000000000794d */ /* 0x000fea0003800000 */
.L_x_0:
[----:B------:R-:W-:-:S00]  /*0390*/  BRA `(.L_x_0) ;  /* 0xfffffffc00fc7947 */ /* 0x000fc0000383ffff */
[----:B------:R-:W-:-:S00]  /*03a0*/  NOP ;  /* 0x0000000000007918 */ /* 0x000fc00000000000 */
        /* <DEDUP_REMOVED lines=13> */
.L_x_1:


//--------------------- .nv.global.init           --------------------------
	.section	.nv.global.init,"aw",@progbits
.nv.global.init:
	.type		_$_str,@object
	.size		_$_str,(_$_str_$_2 - _$_str)
_$_str:
        /*0000*/ 	.byte	0x5f, 0x5f, 0x43, 0x55, 0x44, 0x41, 0x5f, 0x46, 0x54, 0x5a, 0x00
	.type		_$_str_$_2,@object
	.size		_$_str_$_2,(.L_1 - _$_str_$_2)
_$_str_$_2:
        /*000b*/ 	.byte	0x5f, 0x5f, 0x43, 0x55, 0x44, 0x41, 0x5f, 0x50, 0x52, 0x45, 0x43, 0x5f, 0x53, 0x51, 0x52, 0x54
        /*001b*/ 	.byte	0x00
.L_1:


//--------------------- .nv.constant0.triton_poi_fused__native_batch_norm_legit_no_training_13 --------------------------
	.section	.nv.constant0.triton_poi_fused__native_batch_norm_legit_no_training_13,"a",@progbits
	.sectionflags	@""
	.align	4
.nv.constant0.triton_poi_fused__native_batch_norm_legit_no_training_13:
	.zero		580
